//
// Generated by NVIDIA NVVM Compiler
//
// Compiler Build ID: CL-36424714
// Cuda compilation tools, release 13.0, V13.0.88
// Based on NVVM 20.0.0
//

.version 9.0
.target sm_100
.address_size 64

	// .globl	haar_type_D

.visible .entry haar_type_D(
	.param .u64 .ptr .align 1 haar_type_D_param_0,
	.param .u64 .ptr .align 1 haar_type_D_param_1,
	.param .u32 haar_type_D_param_2,
	.param .f32 haar_type_D_param_3,
	.param .u64 .ptr .align 1 haar_type_D_param_4
)
{
	.reg .pred 	%p<18>;
	.reg .b32 	%r<104>;
	.reg .b32 	%f<10>;
	.reg .b64 	%rd<63>;

	ld.param.u64 	%rd6, [haar_type_D_param_0];
	ld.param.u64 	%rd4, [haar_type_D_param_1];
	ld.param.u32 	%r33, [haar_type_D_param_2];
	ld.param.f32 	%f2, [haar_type_D_param_3];
	ld.param.u64 	%rd5, [haar_type_D_param_4];
	cvta.to.global.u64 	%rd1, %rd6;
	mov.u32 	%r34, %ctaid.x;
	mov.u32 	%r35, %ntid.x;
	mov.u32 	%r36, %tid.x;
	mad.lo.s32 	%r1, %r34, %r35, %r36;
	setp.ge.u32 	%p5, %r1, %r33;
	@%p5 bra 	$L__BB0_26;
	cvta.to.global.u64 	%rd7, %rd4;
	shl.b32 	%r38, %r1, 2;
	mul.wide.u32 	%rd8, %r38, 4;
	add.s64 	%rd9, %rd7, %rd8;
	ld.global.u32 	%r39, [%rd9];
	cvt.rn.f32.s32 	%f3, %r39;
	mul.f32 	%f4, %f2, %f3;
	cvt.rzi.s32.f32 	%r2, %f4;
	ld.global.u32 	%r40, [%rd9+4];
	cvt.rn.f32.s32 	%f5, %r40;
	mul.f32 	%f6, %f2, %f5;
	cvt.rzi.s32.f32 	%r41, %f6;
	ld.global.u32 	%r42, [%rd9+8];
	cvt.rn.f32.s32 	%f7, %r42;
	mul.f32 	%f1, %f2, %f7;
	ld.global.u32 	%r43, [%rd9+12];
	cvt.rn.f32.s32 	%f8, %r43;
	mul.f32 	%f9, %f2, %f8;
	cvt.rzi.s32.f32 	%r44, %f9;
	mul.hi.s32 	%r45, %r44, 1431655766;
	shr.u32 	%r46, %r45, 31;
	add.s32 	%r4, %r45, %r46;
	min.s32 	%r47, %r2, %r41;
	setp.lt.s32 	%p6, %r47, 1;
	add.s32 	%r48, %r2, -1;
	mul.wide.u32 	%rd10, %r48, 8;
	add.s64 	%rd2, %rd1, %rd10;
	mov.b32 	%r92, 0;
	@%p6 bra 	$L__BB0_3;
	ld.global.u64 	%rd11, [%rd2];
	cvta.to.global.u64 	%rd12, %rd11;
	add.s32 	%r49, %r41, -1;
	mul.wide.u32 	%rd13, %r49, 4;
	add.s64 	%rd14, %rd12, %rd13;
	ld.global.u32 	%r92, [%rd14];
$L__BB0_3:
	cvt.rzi.s32.f32 	%r51, %f1;
	add.s32 	%r7, %r51, %r2;
	min.s32 	%r52, %r7, %r41;
	setp.lt.s32 	%p7, %r52, 1;
	add.s32 	%r53, %r7, -1;
	mul.wide.u32 	%rd15, %r53, 8;
	add.s64 	%rd3, %rd1, %rd15;
	mov.b32 	%r93, 0;
	@%p7 bra 	$L__BB0_5;
	ld.global.u64 	%rd16, [%rd3];
	cvta.to.global.u64 	%rd17, %rd16;
	add.s32 	%r54, %r41, -1;
	mul.wide.u32 	%rd18, %r54, 4;
	add.s64 	%rd19, %rd17, %rd18;
	ld.global.u32 	%r93, [%rd19];
$L__BB0_5:
	add.s32 	%r10, %r4, %r41;
	min.s32 	%r56, %r2, %r10;
	setp.gt.s32 	%p1, %r56, 0;
	setp.lt.s32 	%p8, %r56, 1;
	mov.b32 	%r94, 0;
	@%p8 bra 	$L__BB0_7;
	ld.global.u64 	%rd20, [%rd2];
	cvta.to.global.u64 	%rd21, %rd20;
	add.s32 	%r57, %r10, -1;
	mul.wide.u32 	%rd22, %r57, 4;
	add.s64 	%rd23, %rd21, %rd22;
	ld.global.u32 	%r94, [%rd23];
$L__BB0_7:
	min.s32 	%r59, %r7, %r10;
	setp.gt.s32 	%p2, %r59, 0;
	setp.lt.s32 	%p9, %r59, 1;
	mov.b32 	%r95, 0;
	@%p9 bra 	$L__BB0_9;
	ld.global.u64 	%rd24, [%rd3];
	cvta.to.global.u64 	%rd25, %rd24;
	add.s32 	%r60, %r10, -1;
	mul.wide.u32 	%rd26, %r60, 4;
	add.s64 	%rd27, %rd25, %rd26;
	ld.global.u32 	%r95, [%rd27];
$L__BB0_9:
	mov.b32 	%r96, 0;
	not.pred 	%p10, %p1;
	@%p10 bra 	$L__BB0_11;
	ld.global.u64 	%rd28, [%rd2];
	cvta.to.global.u64 	%rd29, %rd28;
	add.s32 	%r62, %r10, -1;
	mul.wide.u32 	%rd30, %r62, 4;
	add.s64 	%rd31, %rd29, %rd30;
	ld.global.u32 	%r96, [%rd31];
$L__BB0_11:
	mov.b32 	%r97, 0;
	not.pred 	%p11, %p2;
	@%p11 bra 	$L__BB0_13;
	ld.global.u64 	%rd32, [%rd3];
	cvta.to.global.u64 	%rd33, %rd32;
	add.s32 	%r64, %r10, -1;
	mul.wide.u32 	%rd34, %r64, 4;
	add.s64 	%rd35, %rd33, %rd34;
	ld.global.u32 	%r97, [%rd35];
$L__BB0_13:
	add.s32 	%r19, %r10, %r4;
	min.s32 	%r66, %r2, %r19;
	setp.gt.s32 	%p3, %r66, 0;
	setp.lt.s32 	%p12, %r66, 1;
	mov.b32 	%r98, 0;
	@%p12 bra 	$L__BB0_15;
	ld.global.u64 	%rd36, [%rd2];
	cvta.to.global.u64 	%rd37, %rd36;
	add.s32 	%r67, %r19, -1;
	mul.wide.u32 	%rd38, %r67, 4;
	add.s64 	%rd39, %rd37, %rd38;
	ld.global.u32 	%r98, [%rd39];
$L__BB0_15:
	min.s32 	%r69, %r7, %r19;
	setp.gt.s32 	%p4, %r69, 0;
	setp.lt.s32 	%p13, %r69, 1;
	mov.b32 	%r99, 0;
	@%p13 bra 	$L__BB0_17;
	ld.global.u64 	%rd40, [%rd3];
	cvta.to.global.u64 	%rd41, %rd40;
	add.s32 	%r70, %r19, -1;
	mul.wide.u32 	%rd42, %r70, 4;
	add.s64 	%rd43, %rd41, %rd42;
	ld.global.u32 	%r99, [%rd43];
$L__BB0_17:
	mov.b32 	%r100, 0;
	not.pred 	%p14, %p3;
	@%p14 bra 	$L__BB0_19;
	ld.global.u64 	%rd44, [%rd2];
	cvta.to.global.u64 	%rd45, %rd44;
	add.s32 	%r72, %r19, -1;
	mul.wide.u32 	%rd46, %r72, 4;
	add.s64 	%rd47, %rd45, %rd46;
	ld.global.u32 	%r100, [%rd47];
$L__BB0_19:
	mov.b32 	%r101, 0;
	not.pred 	%p15, %p4;
	@%p15 bra 	$L__BB0_21;
	ld.global.u64 	%rd48, [%rd3];
	cvta.to.global.u64 	%rd49, %rd48;
	add.s32 	%r74, %r19, -1;
	mul.wide.u32 	%rd50, %r74, 4;
	add.s64 	%rd51, %rd49, %rd50;
	ld.global.u32 	%r101, [%rd51];
$L__BB0_21:
	add.s32 	%r28, %r19, %r4;
	min.s32 	%r76, %r2, %r28;
	setp.lt.s32 	%p16, %r76, 1;
	mov.b32 	%r102, 0;
	@%p16 bra 	$L__BB0_23;
	ld.global.u64 	%rd52, [%rd2];
	cvta.to.global.u64 	%rd53, %rd52;
	add.s32 	%r77, %r28, -1;
	mul.wide.u32 	%rd54, %r77, 4;
	add.s64 	%rd55, %rd53, %rd54;
	ld.global.u32 	%r102, [%rd55];
$L__BB0_23:
	min.s32 	%r79, %r7, %r28;
	setp.lt.s32 	%p17, %r79, 1;
	mov.b32 	%r103, 0;
	@%p17 bra 	$L__BB0_25;
	ld.global.u64 	%rd56, [%rd3];
	cvta.to.global.u64 	%rd57, %rd56;
	add.s32 	%r80, %r28, -1;
	mul.wide.u32 	%rd58, %r80, 4;
	add.s64 	%rd59, %rd57, %rd58;
	ld.global.u32 	%r103, [%rd59];
$L__BB0_25:
	add.s32 	%r81, %r93, %r94;
	add.s32 	%r82, %r92, %r95;
	add.s32 	%r83, %r81, %r96;
	sub.s32 	%r84, %r82, %r83;
	add.s32 	%r85, %r84, %r97;
	add.s32 	%r86, %r85, %r98;
	add.s32 	%r87, %r86, %r100;
	add.s32 	%r88, %r99, %r101;
	add.s32 	%r89, %r88, %r102;
	sub.s32 	%r90, %r87, %r89;
	add.s32 	%r91, %r90, %r103;
	cvta.to.global.u64 	%rd60, %rd5;
	mul.wide.u32 	%rd61, %r1, 4;
	add.s64 	%rd62, %rd60, %rd61;
	st.global.u32 	[%rd62], %r91;
$L__BB0_26:
	bar.sync 	0;
	ret;

}


// ===== COMPILED SASS (sm_100) =====

	.target	sm_100

	.elftype	@"ET_EXEC"


//--------------------- .note.nv.tkinfo           --------------------------
	.section	.note.nv.tkinfo,"",@"SHT_NOTE"
	.sectionflags	@"SHF_NOTE_NV_TKINFO"
	.tkinfo
        /*0018*/ 	.word	0x00000002
        /*0030*/ 	.string	""
        /*0030*/ 	.string	"ptxas"
        /*0030*/ 	.string	"Cuda compilation tools, release 13.0, V13.0.88"
        /*0030*/ 	.string	"Build cuda_13.0.r13.0/compiler.36424714_0"
        /*0030*/ 	.string	"-arch sm_100 -m 64 "



//--------------------- .note.nv.cuinfo           --------------------------
	.section	.note.nv.cuinfo,"",@"SHT_NOTE"
	.sectionflags	@"SHF_NOTE_NV_CUINFO"
        /*0018*/ 	.short	0x0002
        /*001a*/ 	.short	0x0064
        /*001c*/ 	.short	0x0082
	.zero		2


//--------------------- .nv.info                  --------------------------
	.section	.nv.info,"",@"SHT_CUDA_INFO"
	.align	4


	//----- nvinfo : EIATTR_REGCOUNT
	.align		4
        /*0000*/ 	.byte	0x04, 0x2f
        /*0002*/ 	.short	(.L_1 - .L_0)
	.align		4
.L_0:
        /*0004*/ 	.word	index@(haar_type_D)
        /*0008*/ 	.word	0x00000020


	//----- nvinfo : EIATTR_FRAME_SIZE
	.align		4
.L_1:
        /*000c*/ 	.byte	0x04, 0x11
        /*000e*/ 	.short	(.L_3 - .L_2)
	.align		4
.L_2:
        /*0010*/ 	.word	index@(haar_type_D)
        /*0014*/ 	.word	0x00000000


	//----- nvinfo : EIATTR_MIN_STACK_SIZE
	.align		4
.L_3:
        /*0018*/ 	.byte	0x04, 0x12
        /*001a*/ 	.short	(.L_5 - .L_4)
	.align		4
.L_4:
        /*001c*/ 	.word	index@(haar_type_D)
        /*0020*/ 	.word	0x00000000
.L_5:


//--------------------- .nv.compat                --------------------------
	.section	.nv.compat,"",@"SHT_CUDA_COMPAT_INFO"
	.align	4
        /*0000*/ 	.byte	0x02, 0x09, 0x00, 0x00, 0x02, 0x02, 0x01, 0x00, 0x02, 0x05, 0x05, 0x00, 0x03, 0x07, 0x01, 0x01
        /*0010*/ 	.byte	0x02, 0x03, 0x00, 0x00, 0x02, 0x06, 0x01, 0x00, 0x04, 0x0b, 0x08, 0x00, 0x09, 0x00, 0x00, 0x00
        /*0020*/ 	.byte	0x00, 0x00, 0x00, 0x00


//--------------------- .nv.info.haar_type_D      --------------------------
	.section	.nv.info.haar_type_D,"",@"SHT_CUDA_INFO"
	.sectionflags	@""
	.align	4


	//----- nvinfo : EIATTR_CUDA_API_VERSION
	.align		4
        /*0000*/ 	.byte	0x04, 0x37
        /*0002*/ 	.short	(.L_7 - .L_6)
.L_6:
        /*0004*/ 	.word	0x00000082


	//----- nvinfo : EIATTR_KPARAM_INFO
	.align		4
.L_7:
        /*0008*/ 	.byte	0x04, 0x17
        /*000a*/ 	.short	(.L_9 - .L_8)
.L_8:
        /*000c*/ 	.word	0x00000000
        /*0010*/ 	.short	0x0004
        /*0012*/ 	.short	0x0018
        /*0014*/ 	.byte	0x00, 0xf5, 0x21, 0x00


	//----- nvinfo : EIATTR_KPARAM_INFO
	.align		4
.L_9:
        /*0018*/ 	.byte	0x04, 0x17
        /*001a*/ 	.short	(.L_11 - .L_10)
.L_10:
        /*001c*/ 	.word	0x00000000
        /*0020*/ 	.short	0x0003
        /*0022*/ 	.short	0x0014
        /*0024*/ 	.byte	0x00, 0xf0, 0x11, 0x00


	//----- nvinfo : EIATTR_KPARAM_INFO
	.align		4
.L_11:
        /*0028*/ 	.byte	0x04, 0x17
        /*002a*/ 	.short	(.L_13 - .L_12)
.L_12:
        /*002c*/ 	.word	0x00000000
        /*0030*/ 	.short	0x0002
        /*0032*/ 	.short	0x0010
        /*0034*/ 	.byte	0x00, 0xf0, 0x11, 0x00


	//----- nvinfo : EIATTR_KPARAM_INFO
	.align		4
.L_13:
        /*0038*/ 	.byte	0x04, 0x17
        /*003a*/ 	.short	(.L_15 - .L_14)
.L_14:
        /*003c*/ 	.word	0x00000000
        /*0040*/ 	.short	0x0001
        /*0042*/ 	.short	0x0008
        /*0044*/ 	.byte	0x00, 0xf5, 0x21, 0x00


	//----- nvinfo : EIATTR_KPARAM_INFO
	.align		4
.L_15:
        /*0048*/ 	.byte	0x04, 0x17
        /*004a*/ 	.short	(.L_17 - .L_16)
.L_16:
        /*004c*/ 	.word	0x00000000
        /*0050*/ 	.short	0x0000
        /*0052*/ 	.short	0x0000
        /*0054*/ 	.byte	0x00, 0xf5, 0x21, 0x00


	//----- nvinfo : EIATTR_SPARSE_MMA_MASK
	.align		4
.L_17:
        /*0058*/ 	.byte	0x03, 0x50
        /*005a*/ 	.short	0x0000


	//----- nvinfo : EIATTR_MAXREG_COUNT
	.align		4
        /*005c*/ 	.byte	0x03, 0x1b
        /*005e*/ 	.short	0x00ff


	//----- nvinfo : EIATTR_NUM_BARRIERS
	.align		4
        /*0060*/ 	.byte	0x02, 0x4c
        /*0062*/ 	.byte	0x01
	.zero		1


	//----- nvinfo : EIATTR_MERCURY_ISA_VERSION
	.align		4
        /*0064*/ 	.byte	0x03, 0x5f
        /*0066*/ 	.short	0x0101


	//----- nvinfo : EIATTR_VRC_CTA_INIT_COUNT
	.align		4
        /*0068*/ 	.byte	0x02, 0x4a
	.zero		1
	.zero		1


	//----- nvinfo : EIATTR_EXIT_INSTR_OFFSETS
	.align		4
        /*006c*/ 	.byte	0x04, 0x1c
        /*006e*/ 	.short	(.L_19 - .L_18)


	//   ....[0]....
.L_18:
        /*0070*/ 	.word	0x00000810


	//----- nvinfo : EIATTR_CRS_STACK_SIZE
	.align		4
.L_19:
        /*0074*/ 	.byte	0x04, 0x1e
        /*0076*/ 	.short	(.L_21 - .L_20)
.L_20:
        /*0078*/ 	.word	0x00000000


	//----- nvinfo : EIATTR_CBANK_PARAM_SIZE
	.align		4
.L_21:
        /*007c*/ 	.byte	0x03, 0x19
        /*007e*/ 	.short	0x0020


	//----- nvinfo : EIATTR_PARAM_CBANK
	.align		4
        /*0080*/ 	.byte	0x04, 0x0a
        /*0082*/ 	.short	(.L_23 - .L_22)
	.align		4
.L_22:
        /*0084*/ 	.word	index@(.nv.constant0.haar_type_D)
        /*0088*/ 	.short	0x0380
        /*008a*/ 	.short	0x0020


	//----- nvinfo : EIATTR_SW_WAR
	.align		4
.L_23:
        /*008c*/ 	.byte	0x04, 0x36
        /*008e*/ 	.short	(.L_25 - .L_24)
.L_24:
        /*0090*/ 	.word	0x00000008
.L_25:


//--------------------- .nv.callgraph             --------------------------
	.section	.nv.callgraph,"",@"SHT_CUDA_CALLGRAPH"
	.align	4
	.sectionentsize	8
	.align		4
        /*0000*/ 	.word	0x00000000
	.align		4
        /*0004*/ 	.word	0xffffffff
	.align		4
        /*0008*/ 	.word	0x00000000
	.align		4
        /*000c*/ 	.word	0xfffffffe
	.align		4
        /*0010*/ 	.word	0x00000000
	.align		4
        /*0014*/ 	.word	0xfffffffd
	.align		4
        /*0018*/ 	.word	0x00000000
	.align		4
        /*001c*/ 	.word	0xfffffffc


//--------------------- .text.haar_type_D         --------------------------
	.section	.text.haar_type_D,"ax",@progbits
	.align	128
        .global         haar_type_D
        .type           haar_type_D,@function
        .size           haar_type_D,(.L_x_3 - haar_type_D)
        .other          haar_type_D,@"STO_CUDA_ENTRY STV_DEFAULT"
haar_type_D:
.text.haar_type_D:
[----:B------:R-:W-:Y:S01]  /*0000*/  LDC R1, c[0x0][0x37c] ;  /* 0x0000df00ff017b82 */ /* 0x000fe20000000800 */
[----:B------:R-:W0:Y:S07]  /*0010*/  S2R R3, SR_TID.X ;  /* 0x0000000000037919 */ /* 0x000e2e0000002100 */
[----:B------:R-:W0:Y:S01]  /*0020*/  S2UR UR4, SR_CTAID.X ;  /* 0x00000000000479c3 */ /* 0x000e220000002500 */
[----:B------:R-:W1:Y:S01]  /*0030*/  LDCU UR5, c[0x0][0x390] ;  /* 0x00007200ff0577ac */ /* 0x000e620008000800 */
[----:B------:R-:W-:Y:S06]  /*0040*/  BSSY.RECONVERGENT B0, `(.L_x_0) ;  /* 0x000007b000007945 */ /* 0x000fec0003800200 */
[----:B------:R-:W0:Y:S02]  /*0050*/  LDC R0, c[0x0][0x360] ;  /* 0x0000d800ff007b82 */ /* 0x000e240000000800 */
[----:B0-----:R-:W-:-:S05]  /*0060*/  IMAD R0, R0, UR4, R3 ;  /* 0x0000000400007c24 */ /* 0x001fca000f8e0203 */
[----:B-1----:R-:W-:-:S13]  /*0070*/  ISETP.GE.U32.AND P0, PT, R0, UR5, PT ;  /* 0x0000000500007c0c */ /* 0x002fda000bf06070 */
[----:B------:R-:W-:Y:S05]  /*0080*/  @P0 BRA `(.L_x_1) ;  /* 0x0000000400d80947 */ /* 0x000fea0003800000 */
[----:B------:R-:W0:Y:S01]  /*0090*/  LDC.64 R2, c[0x0][0x388] ;  /* 0x0000e200ff027b82 */ /* 0x000e220000000a00 */
[----:B------:R-:W1:Y:S01]  /*00a0*/  LDCU.64 UR4, c[0x0][0x358] ;  /* 0x00006b00ff0477ac */ /* 0x000e620008000a00 */
[----:B------:R-:W-:Y:S01]  /*00b0*/  IMAD.SHL.U32 R5, R0, 0x4, RZ ;  /* 0x0000000400057824 */ /* 0x000fe200078e00ff */
[----:B------:R-:W2:Y:S05]  /*00c0*/  LDCU UR6, c[0x0][0x394] ;  /* 0x00007280ff0677ac */ /* 0x000eaa0008000800 */
[----:B------:R-:W3:Y:S01]  /*00d0*/  LDC.64 R16, c[0x0][0x380] ;  /* 0x0000e000ff107b82 */ /* 0x000ee20000000a00 */
[----:B0-----:R-:W-:-:S05]  /*00e0*/  IMAD.WIDE.U32 R2, R5, 0x4, R2 ;  /* 0x0000000405027825 */ /* 0x001fca00078e0002 */
[----:B-1----:R-:W4:Y:S04]  /*00f0*/  LDG.E R7, desc[UR4][R2.64+0xc] ;  /* 0x00000c0402077981 */ /* 0x002f28000c1e1900 */
[----:B------:R-:W5:Y:S04]  /*0100*/  LDG.E R6, desc[UR4][R2.64+0x8] ;  /* 0x0000080402067981 */ /* 0x000f68000c1e1900 */
[----:B------:R-:W3:Y:S04]  /*0110*/  LDG.E R4, desc[UR4][R2.64] ;  /* 0x0000000402047981 */ /* 0x000ee8000c1e1900 */
[----:B------:R-:W3:Y:S01]  /*0120*/  LDG.E R5, desc[UR4][R2.64+0x4] ;  /* 0x0000040402057981 */ /* 0x000ee2000c1e1900 */
[----:B----4-:R-:W-:-:S02]  /*0130*/  I2FP.F32.S32 R7, R7 ;  /* 0x0000000700077245 */ /* 0x010fc40000201400 */
[----:B-----5:R-:W-:-:S03]  /*0140*/  I2FP.F32.S32 R6, R6 ;  /* 0x0000000600067245 */ /* 0x020fc60000201400 */
[----:B--2---:R-:W-:Y:S01]  /*0150*/  FMUL R7, R7, UR6 ;  /* 0x0000000607077c20 */ /* 0x004fe20008400000 */
[----:B---3--:R-:W-:Y:S01]  /*0160*/  I2FP.F32.S32 R4, R4 ;  /* 0x0000000400047245 */ /* 0x008fe20000201400 */
[----:B------:R-:W-:Y:S01]  /*0170*/  FMUL R6, R6, UR6 ;  /* 0x0000000606067c20 */ /* 0x000fe20008400000 */
[----:B------:R-:W-:-:S03]  /*0180*/  I2FP.F32.S32 R5, R5 ;  /* 0x0000000500057245 */ /* 0x000fc60000201400 */
[----:B------:R-:W-:Y:S01]  /*0190*/  FMUL R4, R4, UR6 ;  /* 0x0000000604047c20 */ /* 0x000fe20008400000 */
[----:B------:R-:W0:Y:S01]  /*01a0*/  F2I.TRUNC.NTZ R7, R7 ;  /* 0x0000000700077305 */ /* 0x000e22000020f100 */
[----:B------:R-:W-:-:S07]  /*01b0*/  FMUL R5, R5, UR6 ;  /* 0x0000000605057c20 */ /* 0x000fce0008400000 */
[----:B------:R-:W-:Y:S08]  /*01c0*/  F2I.TRUNC.NTZ R13, R4 ;  /* 0x00000004000d7305 */ /* 0x000ff0000020f100 */
[----:B------:R-:W1:Y:S08]  /*01d0*/  F2I.TRUNC.NTZ R8, R5 ;  /* 0x0000000500087305 */ /* 0x000e70000020f100 */
[----:B------:R-:W2:Y:S01]  /*01e0*/  F2I.TRUNC.NTZ R6, R6 ;  /* 0x0000000600067305 */ /* 0x000ea2000020f100 */
[----:B0-----:R-:W-:Y:S01]  /*01f0*/  IMAD.HI R21, R7, 0x55555556, RZ ;  /* 0x5555555607157827 */ /* 0x001fe200078e02ff */
[----:B-1----:R-:W-:-:S04]  /*0200*/  VIMNMX R2, PT, PT, R13, R8, PT ;  /* 0x000000080d027248 */ /* 0x002fc80003fe0100 */
[----:B------:R-:W-:Y:S02]  /*0210*/  LEA.HI R21, R21, R21, RZ, 0x1 ;  /* 0x0000001515157211 */ /* 0x000fe400078f08ff */
[----:B------:R-:W-:Y:S01]  /*0220*/  ISETP.GE.AND P3, PT, R2, 0x1, PT ;  /* 0x000000010200780c */ /* 0x000fe20003f66270 */
[----:B--2---:R-:W-:Y:S01]  /*0230*/  IMAD.IADD R9, R13, 0x1, R6 ;  /* 0x000000010d097824 */ /* 0x004fe200078e0206 */
[----:B------:R-:W-:-:S04]  /*0240*/  IADD3 R24, PT, PT, R8, R21, RZ ;  /* 0x0000001508187210 */ /* 0x000fc80007ffe0ff */
[----:B------:R-:W-:Y:S01]  /*0250*/  VIMNMX R2, PT, PT, R8, R9, PT ;  /* 0x0000000908027248 */ /* 0x000fe20003fe0100 */
[----:B------:R-:W-:-:S03]  /*0260*/  VIADD R27, R13, 0xffffffff ;  /* 0xffffffff0d1b7836 */ /* 0x000fc60000000000 */
[----:B------:R-:W-:Y:S02]  /*0270*/  ISETP.GE.AND P6, PT, R2, 0x1, PT ;  /* 0x000000010200780c */ /* 0x000fe40003fc6270 */
[----:B------:R-:W-:Y:S01]  /*0280*/  VIMNMX R2, PT, PT, R13, R24, PT ;  /* 0x000000180d027248 */ /* 0x000fe20003fe0100 */
[----:B------:R-:W-:-:S03]  /*0290*/  IMAD.WIDE.U32 R26, R27, 0x8, R16 ;  /* 0x000000081b1a7825 */ /* 0x000fc600078e0010 */
[C---:B------:R-:W-:Y:S01]  /*02a0*/  ISETP.GE.AND P0, PT, R2.reuse, 0x1, PT ;  /* 0x000000010200780c */ /* 0x040fe20003f06270 */
[----:B------:R-:W-:Y:S01]  /*02b0*/  VIADD R3, R9, 0xffffffff ;  /* 0xffffffff09037836 */ /* 0x000fe20000000000 */
[----:B------:R-:W-:Y:S01]  /*02c0*/  ISETP.GT.AND P1, PT, R2, RZ, PT ;  /* 0x000000ff0200720c */ /* 0x000fe20003f24270 */
[----:B------:R-:W2:Y:S02]  /*02d0*/  @P3 LDG.E.64 R14, desc[UR4][R26.64] ;  /* 0x000000041a0e3981 */ /* 0x000ea4000c1e1b00 */
[----:B------:R-:W-:Y:S01]  /*02e0*/  IMAD.WIDE.U32 R16, R3, 0x8, R16 ;  /* 0x0000000803107825 */ /* 0x000fe200078e0010 */
[----:B------:R-:W-:-:S04]  /*02f0*/  VIMNMX R12, PT, PT, R9, R24, PT ;  /* 0x00000018090c7248 */ /* 0x000fc80003fe0100 */
[----:B------:R-:W3:Y:S01]  /*0300*/  @P6 LDG.E.64 R10, desc[UR4][R16.64] ;  /* 0x00000004100a6981 */ /* 0x000ee2000c1e1b00 */
[----:B------:R-:W-:-:S03]  /*0310*/  ISETP.GE.AND P2, PT, R12, 0x1, PT ;  /* 0x000000010c00780c */ /* 0x000fc60003f46270 */
[----:B------:R-:W4:Y:S04]  /*0320*/  @P0 LDG.E.64 R4, desc[UR4][R26.64] ;  /* 0x000000041a040981 */ /* 0x000f28000c1e1b00 */
[----:B------:R-:W5:Y:S06]  /*0330*/  @P1 LDG.E.64 R6, desc[UR4][R26.64] ;  /* 0x000000041a061981 */ /* 0x000f6c000c1e1b00 */
[----:B------:R-:W5:Y:S01]  /*0340*/  @P2 LDG.E.64 R2, desc[UR4][R16.64] ;  /* 0x0000000410022981 */ /* 0x000f62000c1e1b00 */
[----:B------:R-:W-:-:S02]  /*0350*/  @P3 VIADD R19, R8, 0xffffffff ;  /* 0xffffffff08133836 */ /* 0x000fc40000000000 */
[----:B------:R-:W-:Y:S02]  /*0360*/  HFMA2 R18, -RZ, RZ, 0, 0 ;  /* 0x00000000ff127431 */ /* 0x000fe400000001ff */
[----:B------:R-:W-:Y:S02]  /*0370*/  @P6 VIADD R25, R8, 0xffffffff ;  /* 0xffffffff08196836 */ /* 0x000fe40000000000 */
[C---:B------:R-:W-:Y:S02]  /*0380*/  @P0 VIADD R23, R24.reuse, 0xffffffff ;  /* 0xffffffff18170836 */ /* 0x040fe40000000000 */
[----:B------:R-:W-:Y:S02]  /*0390*/  @P2 VIADD R29, R24, 0xffffffff ;  /* 0xffffffff181d2836 */ /* 0x000fe40000000000 */
[----:B--2---:R-:W-:-:S04]  /*03a0*/  @P3 IMAD.WIDE.U32 R14, R19, 0x4, R14 ;  /* 0x00000004130e3825 */ /* 0x004fc800078e000e */
[----:B------:R-:W-:Y:S01]  /*03b0*/  IMAD.IADD R19, R21, 0x1, R24 ;  /* 0x0000000115137824 */ /* 0x000fe200078e0218 */
[----:B------:R-:W2:Y:S01]  /*03c0*/  @P3 LDG.E R18, desc[UR4][R14.64] ;  /* 0x000000040e123981 */ /* 0x000ea2000c1e1900 */
[----:B---3--:R-:W-:Y:S01]  /*03d0*/  @P6 IMAD.WIDE.U32 R10, R25, 0x4, R10 ;  /* 0x00000004190a6825 */ /* 0x008fe200078e000a */
[----:B------:R-:W-:Y:S02]  /*03e0*/  @P1 IADD3 R25, PT, PT, R24, -0x1, RZ ;  /* 0xffffffff18191810 */ /* 0x000fe40007ffe0ff */
[----:B------:R-:W-:Y:S01]  /*03f0*/  VIMNMX R20, PT, PT, R13, R19, PT ;  /* 0x000000130d147248 */ /* 0x000fe20003fe0100 */
[----:B----4-:R-:W-:Y:S01]  /*0400*/  @P0 IMAD.WIDE.U32 R4, R23, 0x4, R4 ;  /* 0x0000000417040825 */ /* 0x010fe200078e0004 */
[----:B------:R-:W-:Y:S02]  /*0410*/  ISETP.GT.AND P3, PT, R12, RZ, PT ;  /* 0x000000ff0c00720c */ /* 0x000fe40003f64270 */
[----:B------:R-:W-:Y:S02]  /*0420*/  CS2R R22, SRZ ;  /* 0x0000000000167805 */ /* 0x000fe4000001ff00 */
[C---:B------:R-:W-:Y:S01]  /*0430*/  ISETP.GT.AND P4, PT, R20.reuse, RZ, PT ;  /* 0x000000ff1400720c */ /* 0x040fe20003f84270 */
[----:B-----5:R-:W-:Y:S01]  /*0440*/  @P1 IMAD.WIDE.U32 R6, R25, 0x4, R6 ;  /* 0x0000000419061825 */ /* 0x020fe200078e0006 */
[----:B------:R-:W-:-:S02]  /*0450*/  ISETP.GE.AND P5, PT, R20, 0x1, PT ;  /* 0x000000011400780c */ /* 0x000fc40003fa6270 */
[-C--:B------:R-:W-:Y:S01]  /*0460*/  IADD3 R20, PT, PT, R21, R19.reuse, RZ ;  /* 0x0000001315147210 */ /* 0x080fe20007ffe0ff */
[----:B------:R-:W-:Y:S01]  /*0470*/  IMAD.MOV.U32 R21, RZ, RZ, RZ ;  /* 0x000000ffff157224 */ /* 0x000fe200078e00ff */
[----:B------:R-:W-:Y:S01]  /*0480*/  VIMNMX R8, PT, PT, R9, R19, PT ;  /* 0x0000001309087248 */ /* 0x000fe20003fe0100 */
[----:B------:R-:W3:Y:S01]  /*0490*/  @P1 LDG.E R23, desc[UR4][R6.64] ;  /* 0x0000000406171981 */ /* 0x000ee2000c1e1900 */
[----:B------:R-:W-:Y:S02]  /*04a0*/  VIMNMX R13, PT, PT, R13, R20, PT ;  /* 0x000000140d0d7248 */ /* 0x000fe40003fe0100 */
[----:B------:R-:W-:Y:S01]  /*04b0*/  ISETP.GE.AND P1, PT, R8, 0x1, PT ;  /* 0x000000010800780c */ /* 0x000fe20003f26270 */
[----:B------:R-:W3:Y:S01]  /*04c0*/  @P6 LDG.E R21, desc[UR4][R10.64] ;  /* 0x000000040a156981 */ /* 0x000ee2000c1e1900 */
[----:B------:R-:W-:-:S03]  /*04d0*/  ISETP.GE.AND P6, PT, R13, 0x1, PT ;  /* 0x000000010d00780c */ /* 0x000fc60003fc6270 */
[----:B------:R-:W3:Y:S01]  /*04e0*/  @P0 LDG.E R22, desc[UR4][R4.64] ;  /* 0x0000000404160981 */ /* 0x000ee2000c1e1900 */
[----:B------:R-:W-:Y:S01]  /*04f0*/  ISETP.GT.AND P0, PT, R8, RZ, PT ;  /* 0x000000ff0800720c */ /* 0x000fe20003f04270 */
[----:B------:R-:W-:Y:S02]  /*0500*/  IMAD.MOV.U32 R25, RZ, RZ, RZ ;  /* 0x000000ffff197224 */ /* 0x000fe400078e00ff */
[----:B------:R-:W-:Y:S01]  /*0510*/  @P2 IMAD.WIDE.U32 R28, R29, 0x4, R2 ;  /* 0x000000041d1c2825 */ /* 0x000fe200078e0002 */
[----:B------:R-:W4:Y:S01]  /*0520*/  @P3 LDG.E.64 R14, desc[UR4][R16.64] ;  /* 0x00000004100e3981 */ /* 0x000f22000c1e1b00 */
[----:B------:R-:W-:-:S03]  /*0530*/  VIMNMX R9, PT, PT, R9, R20, PT ;  /* 0x0000001409097248 */ /* 0x000fc60003fe0100 */
[----:B------:R0:W2:Y:S01]  /*0540*/  @P2 LDG.E R25, desc[UR4][R28.64] ;  /* 0x000000041c192981 */ /* 0x0000a2000c1e1900 */
[----:B------:R-:W-:-:S03]  /*0550*/  ISETP.GE.AND P2, PT, R9, 0x1, PT ;  /* 0x000000010900780c */ /* 0x000fc60003f46270 */
[----:B------:R-:W5:Y:S04]  /*0560*/  @P5 LDG.E.64 R10, desc[UR4][R26.64] ;  /* 0x000000041a0a5981 */ /* 0x000f68000c1e1b00 */
[----:B------:R-:W3:Y:S04]  /*0570*/  @P1 LDG.E.64 R6, desc[UR4][R16.64] ;  /* 0x0000000410061981 */ /* 0x000ee8000c1e1b00 */
[----:B------:R-:W2:Y:S04]  /*0580*/  @P6 LDG.E.64 R4, desc[UR4][R26.64] ;  /* 0x000000041a046981 */ /* 0x000ea8000c1e1b00 */
[----:B------:R-:W2:Y:S04]  /*0590*/  @P0 LDG.E.64 R8, desc[UR4][R16.64] ;  /* 0x0000000410080981 */ /* 0x000ea8000c1e1b00 */
[----:B------:R1:W2:Y:S04]  /*05a0*/  @P4 LDG.E.64 R2, desc[UR4][R26.64] ;  /* 0x000000041a024981 */ /* 0x0002a8000c1e1b00 */
[----:B------:R1:W2:Y:S01]  /*05b0*/  @P2 LDG.E.64 R12, desc[UR4][R16.64] ;  /* 0x00000004100c2981 */ /* 0x0002a2000c1e1b00 */
[----:B------:R-:W-:Y:S01]  /*05c0*/  @P3 IADD3 R24, PT, PT, R24, -0x1, RZ ;  /* 0xffffffff18183810 */ /* 0x000fe20007ffe0ff */
[----:B0-----:R-:W-:-:S02]  /*05d0*/  @P5 VIADD R29, R19, 0xffffffff ;  /* 0xffffffff131d5836 */ /* 0x001fc40000000000 */
[C---:B-1----:R-:W-:Y:S01]  /*05e0*/  @P4 VIADD R26, R19.reuse, 0xffffffff ;  /* 0xffffffff131a4836 */ /* 0x042fe20000000000 */
[C---:B------:R-:W-:Y:S01]  /*05f0*/  @P1 IADD3 R17, PT, PT, R19.reuse, -0x1, RZ ;  /* 0xffffffff13111810 */ /* 0x040fe20007ffe0ff */
[----:B------:R-:W-:Y:S02]  /*0600*/  @P6 VIADD R27, R20, 0xffffffff ;  /* 0xffffffff141b6836 */ /* 0x000fe40000000000 */
[----:B------:R-:W-:Y:S02]  /*0610*/  @P0 VIADD R19, R19, 0xffffffff ;  /* 0xffffffff13130836 */ /* 0x000fe40000000000 */
[----:B----4-:R-:W-:-:S04]  /*0620*/  @P3 IMAD.WIDE.U32 R14, R24, 0x4, R14 ;  /* 0x00000004180e3825 */ /* 0x010fc800078e000e */
[----:B------:R-:W-:Y:S02]  /*0630*/  IMAD.MOV.U32 R24, RZ, RZ, RZ ;  /* 0x000000ffff187224 */ /* 0x000fe400078e00ff */
[----:B-----5:R-:W-:Y:S01]  /*0640*/  @P5 IMAD.WIDE.U32 R10, R29, 0x4, R10 ;  /* 0x000000041d0a5825 */ /* 0x020fe200078e000a */
[----:B------:R-:W-:-:S03]  /*0650*/  MOV R29, RZ ;  /* 0x000000ff001d7202 */ /* 0x000fc60000000f00 */
[----:B------:R0:W4:Y:S01]  /*0660*/  @P3 LDG.E R24, desc[UR4][R14.64] ;  /* 0x000000040e183981 */ /* 0x000122000c1e1900 */
[----:B---3--:R-:W-:Y:S01]  /*0670*/  @P1 IMAD.WIDE.U32 R6, R17, 0x4, R6 ;  /* 0x0000000411061825 */ /* 0x008fe200078e0006 */
[----:B------:R-:W-:Y:S02]  /*0680*/  CS2R R16, SRZ ;  /* 0x0000000000107805 */ /* 0x000fe4000001ff00 */
[----:B------:R1:W4:Y:S01]  /*0690*/  @P5 LDG.E R29, desc[UR4][R10.64] ;  /* 0x000000040a1d5981 */ /* 0x000322000c1e1900 */
[----:B--2---:R-:W-:-:S03]  /*06a0*/  @P6 IMAD.WIDE.U32 R4, R27, 0x4, R4 ;  /* 0x000000041b046825 */ /* 0x004fc600078e0004 */
[----:B------:R-:W2:Y:S01]  /*06b0*/  @P1 LDG.E R17, desc[UR4][R6.64] ;  /* 0x0000000406111981 */ /* 0x000ea2000c1e1900 */
[----:B0-----:R-:W-:Y:S01]  /*06c0*/  CS2R R14, SRZ ;  /* 0x00000000000e7805 */ /* 0x001fe2000001ff00 */
[----:B------:R-:W-:-:S04]  /*06d0*/  @P0 IMAD.WIDE.U32 R8, R19, 0x4, R8 ;  /* 0x0000000413080825 */ /* 0x000fc800078e0008 */
[----:B------:R-:W-:Y:S01]  /*06e0*/  HFMA2 R19, -RZ, RZ, 0, 0 ;  /* 0x00000000ff137431 */ /* 0x000fe200000001ff */
[----:B------:R-:W2:Y:S01]  /*06f0*/  @P6 LDG.E R16, desc[UR4][R4.64] ;  /* 0x0000000404106981 */ /* 0x000ea2000c1e1900 */
[----:B------:R-:W-:-:S03]  /*0700*/  @P4 IMAD.WIDE.U32 R2, R26, 0x4, R2 ;  /* 0x000000041a024825 */ /* 0x000fc600078e0002 */
[----:B------:R-:W2:Y:S01]  /*0710*/  @P0 LDG.E R14, desc[UR4][R8.64] ;  /* 0x00000004080e0981 */ /* 0x000ea2000c1e1900 */
[----:B-1----:R-:W-:-:S03]  /*0720*/  @P2 VIADD R11, R20, 0xffffffff ;  /* 0xffffffff140b2836 */ /* 0x002fc60000000000 */
[----:B------:R-:W3:Y:S01]  /*0730*/  @P4 LDG.E R15, desc[UR4][R2.64] ;  /* 0x00000004020f4981 */ /* 0x000ee2000c1e1900 */
[----:B------:R-:W-:Y:S02]  /*0740*/  @P2 IMAD.WIDE.U32 R12, R11, 0x4, R12 ;  /* 0x000000040b0c2825 */ /* 0x000fe400078e000c */
[----:B------:R-:W0:Y:S03]  /*0750*/  LDC.64 R10, c[0x0][0x398] ;  /* 0x0000e600ff0a7b82 */ /* 0x000e260000000a00 */
[----:B------:R-:W5:Y:S01]  /*0760*/  @P2 LDG.E R19, desc[UR4][R12.64] ;  /* 0x000000040c132981 */ /* 0x000f62000c1e1900 */
[----:B------:R-:W-:-:S04]  /*0770*/  IADD3 R21, PT, PT, R23, R21, R22 ;  /* 0x0000001517157210 */ /* 0x000fc80007ffe016 */
[----:B------:R-:W-:Y:S01]  /*0780*/  IADD3 R18, PT, PT, -R21, R18, R25 ;  /* 0x0000001215127210 */ /* 0x000fe20007ffe119 */
[----:B0-----:R-:W-:-:S03]  /*0790*/  IMAD.WIDE.U32 R10, R0, 0x4, R10 ;  /* 0x00000004000a7825 */ /* 0x001fc600078e000a */
[----:B----4-:R-:W-:Y:S02]  /*07a0*/  IADD3 R18, PT, PT, R29, R18, R24 ;  /* 0x000000121d127210 */ /* 0x010fe40007ffe018 */
[----:B--2---:R-:W-:-:S04]  /*07b0*/  IADD3 R14, PT, PT, R16, R17, R14 ;  /* 0x00000011100e7210 */ /* 0x004fc80007ffe00e */
[----:B---3--:R-:W-:-:S05]  /*07c0*/  IADD3 R14, PT, PT, -R14, R18, R15 ;  /* 0x000000120e0e7210 */ /* 0x008fca0007ffe10f */
[----:B-----5:R-:W-:-:S05]  /*07d0*/  IMAD.IADD R19, R14, 0x1, R19 ;  /* 0x000000010e137824 */ /* 0x020fca00078e0213 */
[----:B------:R0:W-:Y:S02]  /*07e0*/  STG.E desc[UR4][R10.64], R19 ;  /* 0x000000130a007986 */ /* 0x0001e4000c101904 */
.L_x_1:
[----:B------:R-:W-:Y:S05]  /*07f0*/  BSYNC.RECONVERGENT B0 ;  /* 0x0000000000007941 */ /* 0x000fea0003800200 */
.L_x_0:
[----:B------:R-:W-:Y:S06]  /*0800*/  BAR.SYNC.DEFER_BLOCKING 0x0 ;  /* 0x0000000000007b1d */ /* 0x000fec0000010000 */
[----:B------:R-:W-:Y:S05]  /*0810*/  EXIT ;  /* 0x000000000000794d */ /* 0x000fea0003800000 */
.L_x_2:
[----:B------:R-:W-:-:S00]  /*0820*/  BRA `(.L_x_2) ;  /* 0xfffffffc00fc7947 */ /* 0x000fc0000383ffff */
[----:B------:R-:W-:-:S00]  /*0830*/  NOP ;  /* 0x0000000000007918 */ /* 0x000fc00000000000 */
        /* <DEDUP_REMOVED lines=12> */
.L_x_3:


//--------------------- .nv.shared.reserved.0     --------------------------
	.section	.nv.shared.reserved.0,"aw",@nobits
	.weak		__nv_reservedSMEM_offset_0_alias
	.size		__nv_reservedSMEM_offset_0_alias, 0, 64
	.other		__nv_reservedSMEM_offset_0_alias,@"STO_CUDA_RESERVED_SHARED STV_DEFAULT"
__nv_reservedSMEM_offset_0_alias:
	.zero		0
	.zero		64


//--------------------- .nv.constant0.haar_type_D --------------------------
	.section	.nv.constant0.haar_type_D,"a",@progbits
	.sectionflags	@""
	.align	4
.nv.constant0.haar_type_D:
	.zero		928


//--------------------- SYMBOLS --------------------------

	.type		.nv.reservedSmem.offset0,@object
	.size		.nv.reservedSmem.offset0,0x4
